	.headerflags	@"EF_CUDA_TEXMODE_UNIFIED EF_CUDA_64BIT_ADDRESS EF_CUDA_ACCELERATORS EF_CUDA_SM90 EF_CUDA_VIRTUAL_SM(EF_CUDA_SM90)"
	.elftype	@"ET_EXEC"


//--------------------- .nv.info                  --------------------------
	.section	.nv.info,"",@"SHT_CUDA_INFO"
	.align	4


	//----- nvinfo : EIATTR_REGCOUNT
	.align		4
        /*0000*/ 	.byte	0x04, 0x2f
        /*0002*/ 	.short	(.L_2 - .L_1)
	.align		4
.L_1:
        /*0004*/ 	.word	index@(triton_red_fused_native_group_norm_1)
        /*0008*/ 	.word	0x0000001a


	//----- nvinfo : EIATTR_MIN_STACK_SIZE
	.align		4
.L_2:
        /*000c*/ 	.byte	0x04, 0x12
        /*000e*/ 	.short	(.L_4 - .L_3)
	.align		4
.L_3:
        /*0010*/ 	.word	index@(triton_red_fused_native_group_norm_1)
        /*0014*/ 	.word	0x00000000


	//----- nvinfo : EIATTR_FRAME_SIZE
	.align		4
.L_4:
        /*0018*/ 	.byte	0x04, 0x11
        /*001a*/ 	.short	(.L_6 - .L_5)
	.align		4
.L_5:
        /*001c*/ 	.word	index@(triton_red_fused_native_group_norm_1)
        /*0020*/ 	.word	0x00000000


	//----- nvinfo : EIATTR_MIN_STACK_SIZE
	.align		4
.L_6:
        /*0024*/ 	.byte	0x04, 0x12
        /*0026*/ 	.short	(.L_8 - .L_7)
	.align		4
.L_7:
        /*0028*/ 	.word	index@(triton_red_fused_native_group_norm_1)
        /*002c*/ 	.word	0x00000000
.L_8:


//--------------------- .nv.info.triton_red_fused_native_group_norm_1 --------------------------
	.section	.nv.info.triton_red_fused_native_group_norm_1,"",@"SHT_CUDA_INFO"
	.sectionflags	@""
	.align	4


	//----- nvinfo : EIATTR_CUDA_API_VERSION
	.align		4
        /*0000*/ 	.byte	0x04, 0x37
        /*0002*/ 	.short	(.L_10 - .L_9)
.L_9:
        /*0004*/ 	.word	0x0000007c


	//----- nvinfo : EIATTR_KPARAM_INFO
	.align		4
.L_10:
        /*0008*/ 	.byte	0x04, 0x17
        /*000a*/ 	.short	(.L_12 - .L_11)
.L_11:
        /*000c*/ 	.word	0x00000000
        /*0010*/ 	.short	0x0005
        /*0012*/ 	.short	0x0024
        /*0014*/ 	.byte	0x00, 0xf0, 0x11, 0x00


	//----- nvinfo : EIATTR_KPARAM_INFO
	.align		4
.L_12:
        /*0018*/ 	.byte	0x04, 0x17
        /*001a*/ 	.short	(.L_14 - .L_13)
.L_13:
        /*001c*/ 	.word	0x00000000
        /*0020*/ 	.short	0x0004
        /*0022*/ 	.short	0x0020
        /*0024*/ 	.byte	0x00, 0xf0, 0x11, 0x00


	//----- nvinfo : EIATTR_KPARAM_INFO
	.align		4
.L_14:
        /*0028*/ 	.byte	0x04, 0x17
        /*002a*/ 	.short	(.L_16 - .L_15)
.L_15:
        /*002c*/ 	.word	0x00000000
        /*0030*/ 	.short	0x0003
        /*0032*/ 	.short	0x0018
        /*0034*/ 	.byte	0x00, 0xf4, 0x21, 0x00


	//----- nvinfo : EIATTR_KPARAM_INFO
	.align		4
.L_16:
        /*0038*/ 	.byte	0x04, 0x17
        /*003a*/ 	.short	(.L_18 - .L_17)
.L_17:
        /*003c*/ 	.word	0x00000000
        /*0040*/ 	.short	0x0002
        /*0042*/ 	.short	0x0010
        /*0044*/ 	.byte	0x00, 0xf4, 0x21, 0x00


	//----- nvinfo : EIATTR_KPARAM_INFO
	.align		4
.L_18:
        /*0048*/ 	.byte	0x04, 0x17
        /*004a*/ 	.short	(.L_20 - .L_19)
.L_19:
        /*004c*/ 	.word	0x00000000
        /*0050*/ 	.short	0x0001
        /*0052*/ 	.short	0x0008
        /*0054*/ 	.byte	0x00, 0xf4, 0x21, 0x00


	//----- nvinfo : EIATTR_KPARAM_INFO
	.align		4
.L_20:
        /*0058*/ 	.byte	0x04, 0x17
        /*005a*/ 	.short	(.L_22 - .L_21)
.L_21:
        /*005c*/ 	.word	0x00000000
        /*0060*/ 	.short	0x0000
        /*0062*/ 	.short	0x0000
        /*0064*/ 	.byte	0x00, 0xf4, 0x21, 0x00


	//----- nvinfo : EIATTR_SPARSE_MMA_MASK
	.align		4
.L_22:
        /*0068*/ 	.byte	0x03, 0x50
        /*006a*/ 	.short	0x0000


	//----- nvinfo : EIATTR_MAXREG_COUNT
	.align		4
        /*006c*/ 	.byte	0x03, 0x1b
        /*006e*/ 	.short	0x00ff


	//----- nvinfo : EIATTR_COOP_GROUP_MASK_REGIDS
	.align		4
        /*0070*/ 	.byte	0x04, 0x29
        /*0072*/ 	.short	(.L_24 - .L_23)


	//   ....[0]....
.L_23:
        /*0074*/ 	.word	0xffffffff


	//   ....[1]....
        /*0078*/ 	.word	0xffffffff


	//   ....[2]....
        /*007c*/ 	.word	0xffffffff


	//   ....[3]....
        /*0080*/ 	.word	0xffffffff


	//   ....[4]....
        /*0084*/ 	.word	0xffffffff


	//   ....[5]....
        /*0088*/ 	.word	0xffffffff


	//   ....[6]....
        /*008c*/ 	.word	0xffffffff


	//   ....[7]....
        /*0090*/ 	.word	0xffffffff


	//   ....[8]....
        /*0094*/ 	.word	0xffffffff


	//   ....[9]....
        /*0098*/ 	.word	0xffffffff


	//   ....[10]....
        /*009c*/ 	.word	0xffffffff


	//   ....[11]....
        /*00a0*/ 	.word	0xffffffff


	//   ....[12]....
        /*00a4*/ 	.word	0xffffffff


	//   ....[13]....
        /*00a8*/ 	.word	0xffffffff


	//   ....[14]....
        /*00ac*/ 	.word	0xffffffff


	//----- nvinfo : EIATTR_COOP_GROUP_INSTR_OFFSETS
	.align		4
.L_24:
        /*00b0*/ 	.byte	0x04, 0x28
        /*00b2*/ 	.short	(.L_26 - .L_25)


	//   ....[0]....
.L_25:
        /*00b4*/ 	.word	0x000002d0


	//   ....[1]....
        /*00b8*/ 	.word	0x00000550


	//   ....[2]....
        /*00bc*/ 	.word	0x000005c0


	//   ....[3]....
        /*00c0*/ 	.word	0x00000600


	//   ....[4]....
        /*00c4*/ 	.word	0x00000680


	//   ....[5]....
        /*00c8*/ 	.word	0x000006e0


	//   ....[6]....
        /*00cc*/ 	.word	0x00000730


	//   ....[7]....
        /*00d0*/ 	.word	0x00000840


	//   ....[8]....
        /*00d4*/ 	.word	0x00000890


	//   ....[9]....
        /*00d8*/ 	.word	0x00000a30


	//   ....[10]....
        /*00dc*/ 	.word	0x00000a40


	//   ....[11]....
        /*00e0*/ 	.word	0x00000a80


	//   ....[12]....
        /*00e4*/ 	.word	0x00000ac0


	//   ....[13]....
        /*00e8*/ 	.word	0x00000bd0


	//   ....[14]....
        /*00ec*/ 	.word	0x00000c20


	//----- nvinfo : EIATTR_EXIT_INSTR_OFFSETS
	.align		4
.L_26:
        /*00f0*/ 	.byte	0x04, 0x1c
        /*00f2*/ 	.short	(.L_28 - .L_27)


	//   ....[0]....
.L_27:
        /*00f4*/ 	.word	0x00000e20


	//   ....[1]....
        /*00f8*/ 	.word	0x00000e60


	//----- nvinfo : EIATTR_REQNTID
	.align		4
.L_28:
        /*00fc*/ 	.byte	0x04, 0x10
        /*00fe*/ 	.short	(.L_30 - .L_29)
.L_29:
        /*0100*/ 	.word	0x00000080
        /*0104*/ 	.word	0x00000001
        /*0108*/ 	.word	0x00000001


	//----- nvinfo : EIATTR_CBANK_PARAM_SIZE
	.align		4
.L_30:
        /*010c*/ 	.byte	0x03, 0x19
        /*010e*/ 	.short	0x0028


	//----- nvinfo : EIATTR_PARAM_CBANK
	.align		4
        /*0110*/ 	.byte	0x04, 0x0a
        /*0112*/ 	.short	(.L_32 - .L_31)
	.align		4
.L_31:
        /*0114*/ 	.word	index@(.nv.constant0.triton_red_fused_native_group_norm_1)
        /*0118*/ 	.short	0x0210
        /*011a*/ 	.short	0x0028


	//----- nvinfo : EIATTR_SW_WAR
	.align		4
.L_32:
        /*011c*/ 	.byte	0x04, 0x36
        /*011e*/ 	.short	(.L_34 - .L_33)
.L_33:
        /*0120*/ 	.word	0x00000008
.L_34:


//--------------------- .nv.callgraph             --------------------------
	.section	.nv.callgraph,"",@"SHT_CUDA_CALLGRAPH"
	.align	4
	.sectionentsize	8
	.align		4
        /*0000*/ 	.word	0x00000000
	.align		4
        /*0004*/ 	.word	0xffffffff
	.align		4
        /*0008*/ 	.word	0x00000000
	.align		4
        /*000c*/ 	.word	0xfffffffe
	.align		4
        /*0010*/ 	.word	0x00000000
	.align		4
        /*0014*/ 	.word	0xfffffffd
	.align		4
        /*0018*/ 	.word	0x00000000
	.align		4
        /*001c*/ 	.word	0xfffffffc


//--------------------- .nv.constant4             --------------------------
	.section	.nv.constant4,"a",@progbits
	.align	8
	.align		8
.nv.constant4:
        /*0000*/ 	.dword	_$_str


//--------------------- .text.triton_red_fused_native_group_norm_1 --------------------------
	.section	.text.triton_red_fused_native_group_norm_1,"ax",@progbits
	.sectionflags	@"SHF_BARRIERS=1"
	.align	128
        .global         triton_red_fused_native_group_norm_1
        .type           triton_red_fused_native_group_norm_1,@function
        .size           triton_red_fused_native_group_norm_1,(.L_x_1 - triton_red_fused_native_group_norm_1)
        .other          triton_red_fused_native_group_norm_1,@"STO_CUDA_ENTRY STV_DEFAULT"
triton_red_fused_native_group_norm_1:
.text.triton_red_fused_native_group_norm_1:
[----:B------:R-:W0:Y:S01]  /*0000*/  LDC R1, c[0x0][0x28] ;  /* 0x00000a00ff017b82 */ /* 0x000e220000000800 */
[----:B------:R-:W1:Y:S07]  /*0010*/  S2R R3, SR_TID.X ;  /* 0x0000000000037919 */ /* 0x000e6e0000002100 */
[----:B------:R-:W2:Y:S01]  /*0020*/  LDC.64 R8, c[0x0][0x210] ;  /* 0x00008400ff087b82 */ /* 0x000ea20000000a00 */
[----:B------:R-:W-:Y:S01]  /*0030*/  MOV R16, RZ ;  /* 0x000000ff00107202 */ /* 0x000fe20000000f00 */
[----:B------:R-:W-:Y:S01]  /*0040*/  ULDC.64 UR6, c[0x0][0x208] ;  /* 0x0000820000067ab9 */ /* 0x000fe20000000a00 */
[----:B------:R-:W3:Y:S01]  /*0050*/  S2R R12, SR_CTAID.X ;  /* 0x00000000000c7919 */ /* 0x000ee20000002500 */
[----:B-1----:R-:W-:-:S02]  /*0060*/  SHF.R.U32.HI R0, RZ, 0x3, R3 ;  /* 0x00000003ff007819 */ /* 0x002fc40000011603 */
[--C-:B------:R-:W-:Y:S02]  /*0070*/  SHF.R.U32.HI R11, RZ, 0x4, R3.reuse ;  /* 0x00000004ff0b7819 */ /* 0x100fe40000011603 */
[----:B------:R-:W-:Y:S02]  /*0080*/  LOP3.LUT R2, R0, 0x4, RZ, 0xc0, !PT ;  /* 0x0000000400027812 */ /* 0x000fe400078ec0ff */
[----:B------:R-:W-:Y:S02]  /*0090*/  LOP3.LUT R7, R3, 0x3, RZ, 0xc0, !PT ;  /* 0x0000000303077812 */ /* 0x000fe400078ec0ff */
[----:B------:R-:W-:Y:S02]  /*00a0*/  SHF.R.U32.HI R0, RZ, 0x2, R3 ;  /* 0x00000002ff007819 */ /* 0x000fe40000011603 */
[----:B------:R-:W-:Y:S02]  /*00b0*/  SGXT.U32 R11, R11, 0x1 ;  /* 0x000000010b0b781a */ /* 0x000fe40000000000 */
[----:B------:R-:W-:-:S02]  /*00c0*/  LOP3.LUT R13, R2, 0x8, R3, 0xf8, !PT ;  /* 0x00000008020d7812 */ /* 0x000fc400078ef803 */
[----:B------:R-:W-:Y:S02]  /*00d0*/  SHF.R.U32.HI R10, RZ, 0x1, R3 ;  /* 0x00000001ff0a7819 */ /* 0x000fe40000011603 */
[----:B---3--:R-:W-:Y:S02]  /*00e0*/  LEA R2, R12, R7, 0x2 ;  /* 0x000000070c027211 */ /* 0x008fe400078e10ff */
[----:B------:R-:W-:Y:S02]  /*00f0*/  LOP3.LUT R0, R11, 0x10, R0, 0xf8, !PT ;  /* 0x000000100b007812 */ /* 0x000fe400078ef800 */
[----:B------:R-:W-:Y:S02]  /*0100*/  LOP3.LUT R10, R13, 0x2, R10, 0xf8, !PT ;  /* 0x000000020d0a7812 */ /* 0x000fe400078ef80a */
[C---:B------:R-:W-:Y:S02]  /*0110*/  SHF.L.U32 R11, R2.reuse, 0x7, RZ ;  /* 0x00000007020b7819 */ /* 0x040fe400000006ff */
[----:B------:R-:W-:-:S02]  /*0120*/  ISETP.GE.AND P0, PT, R2, 0x4, PT ;  /* 0x000000040200780c */ /* 0x000fc40003f06270 */
[----:B------:R-:W-:Y:S01]  /*0130*/  LOP3.LUT R11, R11, R0, R10, 0xfe, !PT ;  /* 0x000000000b0b7212 */ /* 0x000fe200078efe0a */
[----:B------:R-:W-:-:S04]  /*0140*/  HFMA2.MMA R0, -RZ, RZ, 0, 0 ;  /* 0x00000000ff007435 */ /* 0x000fc800000001ff */
[----:B--2---:R-:W-:-:S06]  /*0150*/  IMAD.WIDE R14, R11, 0x4, R8 ;  /* 0x000000040b0e7825 */ /* 0x004fcc00078e0208 */
[----:B------:R-:W2:Y:S04]  /*0160*/  @!P0 LDG.E.EL R0, desc[UR6][R14.64] ;  /* 0x000000060e008981 */ /* 0x000ea8000c2e1900 */
[----:B------:R-:W3:Y:S01]  /*0170*/  @!P0 LDG.E.EL R16, desc[UR6][R14.64+0x80] ;  /* 0x000080060e108981 */ /* 0x000ee2000c2e1900 */
[----:B------:R-:W-:-:S06]  /*0180*/  CS2R R12, SRZ ;  /* 0x00000000000c7805 */ /* 0x000fcc000001ff00 */
[----:B------:R-:W4:Y:S04]  /*0190*/  @!P0 LDG.E.EL R13, desc[UR6][R14.64+0x100] ;  /* 0x000100060e0d8981 */ /* 0x000f28000c2e1900 */
[----:B------:R1:W5:Y:S01]  /*01a0*/  @!P0 LDG.E.EL R12, desc[UR6][R14.64+0x180] ;  /* 0x000180060e0c8981 */ /* 0x000362000c2e1900 */
[----:B------:R-:W-:Y:S01]  /*01b0*/  FSEL R11, RZ, 2, P0 ;  /* 0x40000000ff0b7808 */ /* 0x000fe20000000000 */
[----:B------:R-:W1:Y:S01]  /*01c0*/  S2UR UR5, SR_CgaCtaId ;  /* 0x00000000000579c3 */ /* 0x000e620000008800 */
[----:B------:R-:W-:Y:S01]  /*01d0*/  ISETP.LT.AND P1, PT, R2, 0x4, PT ;  /* 0x000000040200780c */ /* 0x000fe20003f21270 */
[----:B------:R-:W-:Y:S01]  /*01e0*/  UMOV UR4, 0x400 ;  /* 0x0000040000047882 */ /* 0x000fe20000000000 */
[C---:B------:R-:W-:Y:S01]  /*01f0*/  FSETP.GEU.AND P3, PT, R11.reuse, 1.175494350822287508e-38, PT ;  /* 0x008000000b00780b */ /* 0x040fe20003f6e000 */
[----:B------:R-:W-:Y:S01]  /*0200*/  FMUL R8, R11, 16777216 ;  /* 0x4b8000000b087820 */ /* 0x000fe20000400000 */
[----:B------:R-:W-:-:S02]  /*0210*/  FSEL R10, RZ, 3, P0 ;  /* 0x40400000ff0a7808 */ /* 0x000fc40000000000 */
[----:B-1----:R-:W-:Y:S02]  /*0220*/  SEL R14, RZ, 0x3f800000, !P1 ;  /* 0x3f800000ff0e7807 */ /* 0x002fe40004800000 */
[----:B------:R-:W-:Y:S01]  /*0230*/  FSEL R17, R8, R11, !P3 ;  /* 0x0000000b08117208 */ /* 0x000fe20005800000 */
[----:B------:R-:W-:Y:S01]  /*0240*/  FMUL R9, R10, 16777216 ;  /* 0x4b8000000a097820 */ /* 0x000fe20000400000 */
[----:B------:R-:W-:Y:S01]  /*0250*/  FSEL R8, RZ, 4, P0 ;  /* 0x40800000ff087808 */ /* 0x000fe20000000000 */
[----:B------:R-:W-:Y:S01]  /*0260*/  FMUL R19, R14, 16777216 ;  /* 0x4b8000000e137820 */ /* 0x000fe20000400000 */
[----:B------:R-:W1:Y:S01]  /*0270*/  MUFU.RCP R18, R17 ;  /* 0x0000001100127308 */ /* 0x000e620000001000 */
[----:B------:R-:W-:Y:S02]  /*0280*/  FSETP.GEU.AND P2, PT, R10, 1.175494350822287508e-38, PT ;  /* 0x008000000a00780b */ /* 0x000fe40003f4e000 */
[C---:B------:R-:W-:Y:S01]  /*0290*/  FMUL R21, R8.reuse, 16777216 ;  /* 0x4b80000008157820 */ /* 0x040fe20000400000 */
[----:B------:R-:W-:-:S02]  /*02a0*/  FSETP.GEU.AND P1, PT, R8, 1.175494350822287508e-38, PT ;  /* 0x008000000800780b */ /* 0x000fc40003f2e000 */
[----:B------:R-:W-:Y:S02]  /*02b0*/  FSEL R15, R9, R10, !P2 ;  /* 0x0000000a090f7208 */ /* 0x000fe40005000000 */
[----:B------:R-:W-:Y:S01]  /*02c0*/  FSEL R22, R21, R8, !P1 ;  /* 0x0000000815167208 */ /* 0x000fe20004800000 */
[----:B------:R-:W2:Y:S01]  /*02d0*/  SHFL.BFLY PT, R9, R8, 0x10, 0x1f ;  /* 0x0e001f0008097f89 */ /* 0x000ea200000e0000 */
[CC--:B------:R-:W-:Y:S01]  /*02e0*/  FSEL R21, R19.reuse, R14.reuse, !P3 ;  /* 0x0000000e13157208 */ /* 0x0c0fe20005800000 */
[----:B0-----:R-:W-:Y:S01]  /*02f0*/  UPRMT UR4, UR5, 0x654, UR4 ;  /* 0x0000065405047896 */ /* 0x001fe20008000004 */
[----:B------:R-:W0:Y:S01]  /*0300*/  MUFU.RCP R15, R15 ;  /* 0x0000000f000f7308 */ /* 0x000e220000001000 */
[----:B------:R-:W-:Y:S02]  /*0310*/  FSEL R23, R19, R14, !P1 ;  /* 0x0000000e13177208 */ /* 0x000fe40004800000 */
[----:B-1----:R-:W-:Y:S01]  /*0320*/  FMUL R21, R18, R21 ;  /* 0x0000001512157220 */ /* 0x002fe20000400000 */
[----:B------:R-:W-:-:S02]  /*0330*/  FSETP.NEU.AND P3, PT, R11, RZ, PT ;  /* 0x000000ff0b00720b */ /* 0x000fc40003f6d000 */
[----:B------:R-:W-:Y:S02]  /*0340*/  FSETP.NEU.AND P1, PT, R8, RZ, PT ;  /* 0x000000ff0800720b */ /* 0x000fe40003f2d000 */
[----:B--2---:R-:W-:Y:S02]  /*0350*/  SEL R0, R0, RZ, !P0 ;  /* 0x000000ff00007207 */ /* 0x004fe40004000000 */
[----:B---3--:R-:W-:Y:S02]  /*0360*/  SEL R20, R16, RZ, !P0 ;  /* 0x000000ff10147207 */ /* 0x008fe40004000000 */
[----:B------:R-:W-:Y:S01]  /*0370*/  FSEL R17, R0, RZ, !P0 ;  /* 0x000000ff00117208 */ /* 0x000fe20004000000 */
[----:B------:R-:W1:Y:S01]  /*0380*/  MUFU.RCP R16, R22 ;  /* 0x0000001600107308 */ /* 0x000e620000001000 */
[----:B------:R-:W-:Y:S02]  /*0390*/  FSEL R0, R20, RZ, !P0 ;  /* 0x000000ff14007208 */ /* 0x000fe40004000000 */
[----:B------:R-:W-:-:S02]  /*03a0*/  FSEL R20, R19, R14, !P2 ;  /* 0x0000000e13147208 */ /* 0x000fc40005000000 */
[----:B------:R-:W-:Y:S01]  /*03b0*/  FSETP.NEU.AND P2, PT, R10, RZ, PT ;  /* 0x000000ff0a00720b */ /* 0x000fe20003f4d000 */
[----:B------:R-:W-:Y:S01]  /*03c0*/  FADD R18, -R17, R0 ;  /* 0x0000000011127221 */ /* 0x000fe20000000100 */
[----:B------:R-:W-:Y:S01]  /*03d0*/  FSEL R0, R21, RZ, P3 ;  /* 0x000000ff15007208 */ /* 0x000fe20001800000 */
[----:B0-----:R-:W-:Y:S01]  /*03e0*/  FMUL R15, R15, R20 ;  /* 0x000000140f0f7220 */ /* 0x001fe20000400000 */
[----:B-----5:R-:W-:Y:S01]  /*03f0*/  SEL R12, R12, RZ, !P0 ;  /* 0x000000ff0c0c7207 */ /* 0x020fe20004000000 */
[C---:B------:R-:W-:Y:S02]  /*0400*/  FMUL R19, R18.reuse, R18 ;  /* 0x0000001212137220 */ /* 0x040fe40000400000 */
[----:B------:R-:W-:Y:S01]  /*0410*/  FFMA R17, R18, R0, R17 ;  /* 0x0000000012117223 */ /* 0x000fe20000000011 */
[----:B------:R-:W-:Y:S01]  /*0420*/  FSEL R18, R15, RZ, P2 ;  /* 0x000000ff0f127208 */ /* 0x000fe20001000000 */
[----:B------:R-:W-:Y:S01]  /*0430*/  FMUL R19, R14, R19 ;  /* 0x000000130e137220 */ /* 0x000fe20000400000 */
[----:B----4-:R-:W-:Y:S01]  /*0440*/  SEL R14, R13, RZ, !P0 ;  /* 0x000000ff0d0e7207 */ /* 0x010fe20004000000 */
[----:B-1----:R-:W-:Y:S01]  /*0450*/  FMUL R16, R16, R23 ;  /* 0x0000001710107220 */ /* 0x002fe20000400000 */
[----:B------:R-:W-:Y:S01]  /*0460*/  FSEL R12, R12, RZ, !P0 ;  /* 0x000000ff0c0c7208 */ /* 0x000fe20004000000 */
[----:B------:R-:W-:Y:S01]  /*0470*/  FFMA R13, R0, R19, RZ ;  /* 0x00000013000d7223 */ /* 0x000fe200000000ff */
[----:B------:R-:W-:Y:S01]  /*0480*/  FSEL R14, R14, RZ, !P0 ;  /* 0x000000ff0e0e7208 */ /* 0x000fe20004000000 */
[----:B------:R-:W-:Y:S01]  /*0490*/  FADD R0, R8, R9 ;  /* 0x0000000908007221 */ /* 0x000fe20000000000 */
[----:B------:R-:W-:-:S03]  /*04a0*/  FSEL R16, R16, RZ, P1 ;  /* 0x000000ff10107208 */ /* 0x000fc60000800000 */
[--C-:B------:R-:W-:Y:S01]  /*04b0*/  FADD R14, R14, -R17.reuse ;  /* 0x800000110e0e7221 */ /* 0x100fe20000000000 */
[C---:B------:R-:W-:Y:S01]  /*04c0*/  FSETP.GEU.AND P3, PT, |R0|.reuse, 1.175494350822287508e-38, PT ;  /* 0x008000000000780b */ /* 0x040fe20003f6e200 */
[C---:B------:R-:W-:Y:S01]  /*04d0*/  FMUL R15, R0.reuse, 0.25 ;  /* 0x3e800000000f7820 */ /* 0x040fe20000400000 */
[----:B------:R-:W-:Y:S01]  /*04e0*/  FSETP.GT.AND P2, PT, |R0|, 8.50705917302346158658e+37, PT ;  /* 0x7e8000000000780b */ /* 0x000fe20003f44200 */
[C---:B------:R-:W-:Y:S01]  /*04f0*/  FFMA R17, R14.reuse, R18, R17 ;  /* 0x000000120e117223 */ /* 0x040fe20000000011 */
[----:B------:R-:W-:Y:S01]  /*0500*/  FMUL R14, R14, R14 ;  /* 0x0000000e0e0e7220 */ /* 0x000fe20000400000 */
[----:B------:R-:W-:Y:S02]  /*0510*/  FSETP.NEU.AND P0, PT, R0, RZ, PT ;  /* 0x000000ff0000720b */ /* 0x000fe40003f0d000 */
[--C-:B------:R-:W-:Y:S01]  /*0520*/  FADD R12, R12, -R17.reuse ;  /* 0x800000110c0c7221 */ /* 0x100fe20000000000 */
[----:B------:R-:W-:Y:S01]  /*0530*/  FMUL R14, R11, R14 ;  /* 0x0000000e0b0e7220 */ /* 0x000fe20000400000 */
[----:B------:R-:W-:Y:S01]  /*0540*/  FSEL R19, R15, R0, P2 ;  /* 0x000000000f137208 */ /* 0x000fe20001000000 */
[----:B------:R-:W0:Y:S01]  /*0550*/  SHFL.BFLY PT, R11, R0, 0x8, 0x1f ;  /* 0x0d001f00000b7f89 */ /* 0x000e2200000e0000 */
[C---:B------:R-:W-:Y:S01]  /*0560*/  FMUL R15, R12.reuse, R12 ;  /* 0x0000000c0c0f7220 */ /* 0x040fe20000400000 */
[----:B------:R-:W-:Y:S01]  /*0570*/  FFMA R12, R12, R16, R17 ;  /* 0x000000100c0c7223 */ /* 0x000fe20000000011 */
[----:B------:R-:W-:Y:S01]  /*0580*/  FFMA R13, R18, R14, R13 ;  /* 0x0000000e120d7223 */ /* 0x000fe2000000000d */
[----:B------:R-:W-:Y:S01]  /*0590*/  @!P3 FMUL R19, R19, 16777216 ;  /* 0x4b8000001313b820 */ /* 0x000fe20000400000 */
[----:B------:R-:W-:Y:S01]  /*05a0*/  FMUL R15, R10, R15 ;  /* 0x0000000f0a0f7220 */ /* 0x000fe20000400000 */
[----:B------:R-:W-:Y:S01]  /*05b0*/  @P2 FMUL R9, R9, 0.25 ;  /* 0x3e80000009092820 */ /* 0x000fe20000400000 */
[----:B------:R-:W1:Y:S01]  /*05c0*/  SHFL.BFLY PT, R17, R12, 0x10, 0x1f ;  /* 0x0e001f000c117f89 */ /* 0x000e6200000e0000 */
[----:B------:R-:W2:Y:S01]  /*05d0*/  MUFU.RCP R18, R19 ;  /* 0x0000001300127308 */ /* 0x000ea20000001000 */
[----:B------:R-:W-:Y:S01]  /*05e0*/  FFMA R13, R16, R15, R13 ;  /* 0x0000000f100d7223 */ /* 0x000fe2000000000d */
[----:B------:R-:W-:-:S04]  /*05f0*/  @!P3 FMUL R9, R9, 16777216 ;  /* 0x4b8000000909b820 */ /* 0x000fc80000400000 */
[----:B------:R-:W3:Y:S01]  /*0600*/  SHFL.BFLY PT, R14, R13, 0x10, 0x1f ;  /* 0x0e001f000d0e7f89 */ /* 0x000ee200000e0000 */
[----:B--2---:R-:W-:Y:S01]  /*0610*/  FMUL R18, R18, R9 ;  /* 0x0000000912127220 */ /* 0x004fe20000400000 */
[----:B0-----:R-:W-:-:S04]  /*0620*/  FADD R10, R0, R11 ;  /* 0x0000000b000a7221 */ /* 0x001fc80000000000 */
[----:B------:R-:W-:Y:S01]  /*0630*/  FSEL R18, R18, RZ, P0 ;  /* 0x000000ff12127208 */ /* 0x000fe20000000000 */
[C---:B------:R-:W-:Y:S01]  /*0640*/  FMUL R19, R10.reuse, 0.25 ;  /* 0x3e8000000a137820 */ /* 0x040fe20000400000 */
[----:B------:R-:W-:Y:S01]  /*0650*/  FSETP.GEU.AND P1, PT, |R10|, 1.175494350822287508e-38, PT ;  /* 0x008000000a00780b */ /* 0x000fe20003f2e200 */
[----:B-1----:R-:W-:Y:S01]  /*0660*/  FADD R17, -R12, R17 ;  /* 0x000000110c117221 */ /* 0x002fe20000000100 */
[----:B------:R-:W-:Y:S01]  /*0670*/  FSETP.GT.AND P0, PT, |R10|, 8.50705917302346158658e+37, PT ;  /* 0x7e8000000a00780b */ /* 0x000fe20003f04200 */
[----:B------:R-:W0:Y:S02]  /*0680*/  SHFL.BFLY PT, R9, R10, 0x4, 0x1f ;  /* 0x0c801f000a097f89 */ /* 0x000e2400000e0000 */
[----:B------:R-:W-:Y:S01]  /*0690*/  FMUL R15, R17, R17 ;  /* 0x00000011110f7220 */ /* 0x000fe20000400000 */
[----:B------:R-:W-:Y:S01]  /*06a0*/  FSEL R19, R19, R10, P0 ;  /* 0x0000000a13137208 */ /* 0x000fe20000000000 */
[----:B------:R-:W-:Y:S01]  /*06b0*/  FFMA R12, R17, R18, R12 ;  /* 0x00000012110c7223 */ /* 0x000fe2000000000c */
[----:B---3--:R-:W-:Y:S01]  /*06c0*/  FADD R13, R13, R14 ;  /* 0x0000000e0d0d7221 */ /* 0x008fe20000000000 */
[----:B------:R-:W-:-:S03]  /*06d0*/  FMUL R15, R8, R15 ;  /* 0x0000000f080f7220 */ /* 0x000fc60000400000 */
[----:B------:R-:W1:Y:S01]  /*06e0*/  SHFL.BFLY PT, R17, R12, 0x8, 0x1f ;  /* 0x0d001f000c117f89 */ /* 0x000e6200000e0000 */
[----:B------:R-:W-:Y:S01]  /*06f0*/  @!P1 FMUL R19, R19, 16777216 ;  /* 0x4b80000013139820 */ /* 0x000fe20000400000 */
[----:B------:R-:W-:Y:S01]  /*0700*/  FFMA R13, R18, R15, R13 ;  /* 0x0000000f120d7223 */ /* 0x000fe2000000000d */
[----:B------:R-:W-:Y:S02]  /*0710*/  @P0 FMUL R11, R11, 0.25 ;  /* 0x3e8000000b0b0820 */ /* 0x000fe40000400000 */
[----:B------:R-:W2:Y:S02]  /*0720*/  MUFU.RCP R16, R19 ;  /* 0x0000001300107308 */ /* 0x000ea40000001000 */
[----:B------:R-:W3:Y:S01]  /*0730*/  SHFL.BFLY PT, R14, R13, 0x8, 0x1f ;  /* 0x0d001f000d0e7f89 */ /* 0x000ee200000e0000 */
[----:B------:R-:W-:Y:S01]  /*0740*/  @!P1 FMUL R11, R11, 16777216 ;  /* 0x4b8000000b0b9820 */ /* 0x000fe20000400000 */
[C---:B------:R-:W-:Y:S01]  /*0750*/  FSETP.NEU.AND P1, PT, R10.reuse, RZ, PT ;  /* 0x000000ff0a00720b */ /* 0x040fe20003f2d000 */
[----:B0-----:R-:W-:-:S04]  /*0760*/  FADD R8, R10, R9 ;  /* 0x000000090a087221 */ /* 0x001fc80000000000 */
[----:B------:R-:W-:Y:S01]  /*0770*/  FMUL R15, R8, 0.25 ;  /* 0x3e800000080f7820 */ /* 0x000fe20000400000 */
[----:B--2---:R-:W-:Y:S01]  /*0780*/  FMUL R16, R16, R11 ;  /* 0x0000000b10107220 */ /* 0x004fe20000400000 */
[C---:B------:R-:W-:Y:S02]  /*0790*/  FSETP.GEU.AND P2, PT, |R8|.reuse, 1.175494350822287508e-38, PT ;  /* 0x008000000800780b */ /* 0x040fe40003f4e200 */
[----:B------:R-:W-:Y:S01]  /*07a0*/  FSETP.GT.AND P0, PT, |R8|, 8.50705917302346158658e+37, PT ;  /* 0x7e8000000800780b */ /* 0x000fe20003f04200 */
[----:B-1----:R-:W-:Y:S01]  /*07b0*/  FADD R17, -R12, R17 ;  /* 0x000000110c117221 */ /* 0x002fe20000000100 */
[----:B------:R-:W-:Y:S02]  /*07c0*/  FSEL R16, R16, RZ, P1 ;  /* 0x000000ff10107208 */ /* 0x000fe40000800000 */
[----:B------:R-:W-:Y:S01]  /*07d0*/  FSEL R18, R15, R8, P0 ;  /* 0x000000080f127208 */ /* 0x000fe20000000000 */
[C---:B------:R-:W-:Y:S02]  /*07e0*/  FMUL R11, R17.reuse, R17 ;  /* 0x00000011110b7220 */ /* 0x040fe40000400000 */
[----:B------:R-:W-:Y:S01]  /*07f0*/  FFMA R12, R17, R16, R12 ;  /* 0x00000010110c7223 */ /* 0x000fe2000000000c */
[----:B---3--:R-:W-:Y:S01]  /*0800*/  FADD R13, R13, R14 ;  /* 0x0000000e0d0d7221 */ /* 0x008fe20000000000 */
[----:B------:R-:W-:Y:S01]  /*0810*/  FMUL R11, R0, R11 ;  /* 0x0000000b000b7220 */ /* 0x000fe20000400000 */
[----:B------:R-:W-:Y:S01]  /*0820*/  LOP3.LUT R0, R3, 0x1f, RZ, 0xc0, !PT ;  /* 0x0000001f03007812 */ /* 0x000fe200078ec0ff */
[----:B------:R-:W-:Y:S01]  /*0830*/  @!P2 FMUL R18, R18, 16777216 ;  /* 0x4b8000001212a820 */ /* 0x000fe20000400000 */
[----:B------:R-:W0:Y:S01]  /*0840*/  SHFL.BFLY PT, R15, R12, 0x4, 0x1f ;  /* 0x0c801f000c0f7f89 */ /* 0x000e2200000e0000 */
[----:B------:R-:W-:Y:S01]  /*0850*/  FFMA R11, R16, R11, R13 ;  /* 0x0000000b100b7223 */ /* 0x000fe2000000000d */
[----:B------:R-:W-:Y:S01]  /*0860*/  @P0 FMUL R9, R9, 0.25 ;  /* 0x3e80000009090820 */ /* 0x000fe20000400000 */
[----:B------:R-:W-:-:S02]  /*0870*/  ISETP.GE.U32.AND P1, PT, R0, 0x4, PT ;  /* 0x000000040000780c */ /* 0x000fc40003f26070 */
[----:B------:R-:W1:Y:S01]  /*0880*/  MUFU.RCP R18, R18 ;  /* 0x0000001200127308 */ /* 0x000e620000001000 */
[----:B------:R-:W2:Y:S01]  /*0890*/  SHFL.BFLY PT, R14, R11, 0x4, 0x1f ;  /* 0x0c801f000b0e7f89 */ /* 0x000ea200000e0000 */
[----:B------:R-:W-:Y:S01]  /*08a0*/  @!P2 FMUL R9, R9, 16777216 ;  /* 0x4b8000000909a820 */ /* 0x000fe20000400000 */
[----:B------:R-:W-:Y:S02]  /*08b0*/  SHF.R.U32.HI R0, RZ, 0x5, R3 ;  /* 0x00000005ff007819 */ /* 0x000fe40000011603 */
[----:B------:R-:W-:Y:S02]  /*08c0*/  FSETP.NEU.AND P0, PT, R8, RZ, PT ;  /* 0x000000ff0800720b */ /* 0x000fe40003f0d000 */
[----:B------:R-:W-:Y:S02]  /*08d0*/  SGXT.U32 R0, R0, 0x2 ;  /* 0x000000020000781a */ /* 0x000fe40000000000 */
[----:B------:R-:W-:Y:S02]  /*08e0*/  ISETP.GE.AND P2, PT, R3, 0x10, PT ;  /* 0x000000100300780c */ /* 0x000fe40003f46270 */
[----:B------:R-:W-:-:S02]  /*08f0*/  SHF.L.U32 R16, R0, 0x2, RZ ;  /* 0x0000000200107819 */ /* 0x000fc400000006ff */
[----:B------:R-:W-:Y:S01]  /*0900*/  SHF.L.U32 R0, R0, 0x3, RZ ;  /* 0x0000000300007819 */ /* 0x000fe200000006ff */
[----:B-1----:R-:W-:Y:S01]  /*0910*/  FMUL R13, R18, R9 ;  /* 0x00000009120d7220 */ /* 0x002fe20000400000 */
[----:B------:R-:W-:Y:S01]  /*0920*/  SHF.L.U32 R9, R7, 0x4, RZ ;  /* 0x0000000407097819 */ /* 0x000fe200000006ff */
[----:B0-----:R-:W-:-:S03]  /*0930*/  FADD R15, -R12, R15 ;  /* 0x0000000f0c0f7221 */ /* 0x001fc60000000100 */
[----:B------:R-:W-:Y:S02]  /*0940*/  FSEL R13, R13, RZ, P0 ;  /* 0x000000ff0d0d7208 */ /* 0x000fe40000000000 */
[----:B------:R-:W-:Y:S01]  /*0950*/  LOP3.LUT R19, R9, R16, RZ, 0xfc, !PT ;  /* 0x0000001009137212 */ /* 0x000fe200078efcff */
[----:B------:R-:W-:Y:S01]  /*0960*/  FMUL R17, R15, R15 ;  /* 0x0000000f0f117220 */ /* 0x000fe20000400000 */
[----:B--2---:R-:W-:Y:S01]  /*0970*/  FADD R14, R11, R14 ;  /* 0x0000000e0b0e7221 */ /* 0x004fe20000000000 */
[----:B------:R-:W-:Y:S02]  /*0980*/  FFMA R16, R15, R13, R12 ;  /* 0x0000000d0f107223 */ /* 0x000fe4000000000c */
[----:B------:R-:W-:Y:S01]  /*0990*/  FMUL R17, R10, R17 ;  /* 0x000000110a117220 */ /* 0x000fe20000400000 */
[----:B------:R-:W-:Y:S01]  /*09a0*/  @!P1 STS [R19+UR4+0x80], R8 ;  /* 0x0000800813009988 */ /* 0x000fe20008000804 */
[----:B------:R-:W-:Y:S02]  /*09b0*/  LEA R10, R3, UR4, 0x2 ;  /* 0x00000004030a7c11 */ /* 0x000fe4000f8e10ff */
[----:B------:R-:W-:Y:S01]  /*09c0*/  FFMA R18, R13, R17, R14 ;  /* 0x000000110d127223 */ /* 0x000fe2000000000e */
[----:B------:R-:W-:Y:S04]  /*09d0*/  @!P1 STS [R19+UR4], R16 ;  /* 0x0000001013009988 */ /* 0x000fe80008000804 */
[----:B------:R-:W-:Y:S01]  /*09e0*/  @!P1 STS [R19+UR4+0x40], R18 ;  /* 0x0000401213009988 */ /* 0x000fe20008000804 */
[----:B------:R-:W-:Y:S06]  /*09f0*/  BAR.SYNC.DEFER_BLOCKING 0x0 ;  /* 0x0000000000007b1d */ /* 0x000fec0000010000 */
[----:B------:R-:W0:Y:S04]  /*0a00*/  @!P2 LDS R4, [R10+0x80] ;  /* 0x000080000a04a984 */ /* 0x000e280000000800 */
[----:B------:R-:W1:Y:S04]  /*0a10*/  @!P2 LDS R6, [R10] ;  /* 0x000000000a06a984 */ /* 0x000e680000000800 */
[----:B------:R-:W-:Y:S04]  /*0a20*/  @!P2 LDS R5, [R10+0x40] ;  /* 0x000040000a05a984 */ /* 0x000fe80000000800 */
[----:B0-----:R-:W0:Y:S04]  /*0a30*/  SHFL.BFLY PT, R13, R4, 0x2, 0x1f ;  /* 0x0c401f00040d7f89 */ /* 0x001e2800000e0000 */
[----:B-1----:R-:W1:Y:S01]  /*0a40*/  SHFL.BFLY PT, R15, R6, 0x2, 0x1f ;  /* 0x0c401f00060f7f89 */ /* 0x002e6200000e0000 */
[----:B0-----:R-:W-:-:S04]  /*0a50*/  FADD R11, R4, R13 ;  /* 0x0000000d040b7221 */ /* 0x001fc80000000000 */
[C---:B------:R-:W-:Y:S01]  /*0a60*/  FMUL R12, R11.reuse, 0.25 ;  /* 0x3e8000000b0c7820 */ /* 0x040fe20000400000 */
[C---:B------:R-:W-:Y:S01]  /*0a70*/  FSETP.GEU.AND P1, PT, |R11|.reuse, 1.175494350822287508e-38, PT ;  /* 0x008000000b00780b */ /* 0x040fe20003f2e200 */
[----:B------:R-:W-:Y:S01]  /*0a80*/  SHFL.BFLY PT, R8, R11, 0x1, 0x1f ;  /* 0x0c201f000b087f89 */ /* 0x000fe200000e0000 */
[----:B------:R-:W-:Y:S01]  /*0a90*/  FSETP.GT.AND P0, PT, |R11|, 8.50705917302346158658e+37, PT ;  /* 0x7e8000000b00780b */ /* 0x000fe20003f04200 */
[----:B-1----:R-:W-:-:S03]  /*0aa0*/  FADD R15, -R6, R15 ;  /* 0x0000000f060f7221 */ /* 0x002fc60000000100 */
[----:B------:R-:W-:Y:S02]  /*0ab0*/  FSEL R14, R12, R11, P0 ;  /* 0x0000000b0c0e7208 */ /* 0x000fe40000000000 */
[----:B------:R-:W0:Y:S05]  /*0ac0*/  SHFL.BFLY PT, R12, R5, 0x2, 0x1f ;  /* 0x0c401f00050c7f89 */ /* 0x000e2a00000e0000 */
[----:B------:R-:W-:Y:S02]  /*0ad0*/  @!P1 FMUL R14, R14, 16777216 ;  /* 0x4b8000000e0e9820 */ /* 0x000fe40000400000 */
[----:B------:R-:W-:Y:S01]  /*0ae0*/  @P0 FMUL R13, R13, 0.25 ;  /* 0x3e8000000d0d0820 */ /* 0x000fe20000400000 */
[----:B------:R-:W-:-:S03]  /*0af0*/  FSETP.NEU.AND P0, PT, R11, RZ, PT ;  /* 0x000000ff0b00720b */ /* 0x000fc60003f0d000 */
[----:B------:R-:W1:Y:S01]  /*0b00*/  MUFU.RCP R14, R14 ;  /* 0x0000000e000e7308 */ /* 0x000e620000001000 */
[----:B------:R-:W-:Y:S01]  /*0b10*/  @!P1 FMUL R13, R13, 16777216 ;  /* 0x4b8000000d0d9820 */ /* 0x000fe20000400000 */
[----:B0-----:R-:W-:-:S03]  /*0b20*/  FADD R5, R5, R12 ;  /* 0x0000000c05057221 */ /* 0x001fc60000000000 */
[----:B-1----:R-:W-:Y:S01]  /*0b30*/  FMUL R16, R14, R13 ;  /* 0x0000000d0e107220 */ /* 0x002fe20000400000 */
[----:B------:R-:W-:-:S04]  /*0b40*/  FADD R13, R11, R8 ;  /* 0x000000080b0d7221 */ /* 0x000fc80000000000 */
[----:B------:R-:W-:Y:S01]  /*0b50*/  FSEL R16, R16, RZ, P0 ;  /* 0x000000ff10107208 */ /* 0x000fe20000000000 */
[C---:B------:R-:W-:Y:S01]  /*0b60*/  FMUL R14, R13.reuse, 0.25 ;  /* 0x3e8000000d0e7820 */ /* 0x040fe20000400000 */
[C---:B------:R-:W-:Y:S02]  /*0b70*/  FSETP.GEU.AND P1, PT, |R13|.reuse, 1.175494350822287508e-38, PT ;  /* 0x008000000d00780b */ /* 0x040fe40003f2e200 */
[----:B------:R-:W-:Y:S01]  /*0b80*/  FSETP.GT.AND P0, PT, |R13|, 8.50705917302346158658e+37, PT ;  /* 0x7e8000000d00780b */ /* 0x000fe20003f04200 */
[C---:B------:R-:W-:Y:S01]  /*0b90*/  FFMA R6, R15.reuse, R16, R6 ;  /* 0x000000100f067223 */ /* 0x040fe20000000006 */
[----:B------:R-:W-:Y:S02]  /*0ba0*/  FMUL R15, R15, R15 ;  /* 0x0000000f0f0f7220 */ /* 0x000fe40000400000 */
[----:B------:R-:W-:Y:S02]  /*0bb0*/  FSEL R14, R14, R13, P0 ;  /* 0x0000000d0e0e7208 */ /* 0x000fe40000000000 */
[----:B------:R-:W-:Y:S01]  /*0bc0*/  FMUL R15, R4, R15 ;  /* 0x0000000f040f7220 */ /* 0x000fe20000400000 */
[----:B------:R-:W0:Y:S03]  /*0bd0*/  SHFL.BFLY PT, R17, R6, 0x1, 0x1f ;  /* 0x0c201f0006117f89 */ /* 0x000e2600000e0000 */
[----:B------:R-:W-:Y:S01]  /*0be0*/  FFMA R5, R16, R15, R5 ;  /* 0x0000000f10057223 */ /* 0x000fe20000000005 */
[----:B------:R-:W-:-:S02]  /*0bf0*/  @!P1 FMUL R14, R14, 16777216 ;  /* 0x4b8000000e0e9820 */ /* 0x000fc40000400000 */
[----:B------:R-:W-:Y:S01]  /*0c00*/  @P0 FMUL R8, R8, 0.25 ;  /* 0x3e80000008080820 */ /* 0x000fe20000400000 */
[----:B------:R-:W-:Y:S01]  /*0c10*/  ISETP.NE.AND P0, PT, R7, RZ, PT ;  /* 0x000000ff0700720c */ /* 0x000fe20003f05270 */
[----:B------:R-:W1:Y:S01]  /*0c20*/  SHFL.BFLY PT, R4, R5, 0x1, 0x1f ;  /* 0x0c201f0005047f89 */ /* 0x000e6200000e0000 */
[----:B------:R-:W2:Y:S01]  /*0c30*/  MUFU.RCP R15, R14 ;  /* 0x0000000e000f7308 */ /* 0x000ea20000001000 */
[----:B------:R-:W-:Y:S01]  /*0c40*/  @!P1 FMUL R8, R8, 16777216 ;  /* 0x4b80000008089820 */ /* 0x000fe20000400000 */
[----:B------:R-:W-:Y:S02]  /*0c50*/  FSETP.NEU.AND P1, PT, R13, RZ, PT ;  /* 0x000000ff0d00720b */ /* 0x000fe40003f2d000 */
[----:B------:R-:W-:Y:S02]  /*0c60*/  ISETP.LT.AND P0, PT, R3, 0x10, !P0 ;  /* 0x000000100300780c */ /* 0x000fe40004701270 */
[----:B------:R-:W-:-:S04]  /*0c70*/  SHF.R.U32.HI R3, RZ, 0x2, R3 ;  /* 0x00000002ff037819 */ /* 0x000fc80000011603 */
[----:B------:R-:W-:Y:S01]  /*0c80*/  SGXT.U32 R3, R3, 0x3 ;  /* 0x000000030303781a */ /* 0x000fe20000000000 */
[----:B0-----:R-:W-:Y:S01]  /*0c90*/  FADD R17, -R6, R17 ;  /* 0x0000001106117221 */ /* 0x001fe20000000100 */
[----:B--2---:R-:W-:-:S05]  /*0ca0*/  FMUL R15, R15, R8 ;  /* 0x000000080f0f7220 */ /* 0x004fca0000400000 */
[----:B------:R-:W-:Y:S01]  /*0cb0*/  @P0 STS [R10+0x80], R13 ;  /* 0x0000800d0a000388 */ /* 0x000fe20000000800 */
[----:B------:R-:W-:Y:S01]  /*0cc0*/  FMUL R8, R17, R17 ;  /* 0x0000001111087220 */ /* 0x000fe20000400000 */
[----:B------:R-:W-:Y:S01]  /*0cd0*/  FSEL R15, R15, RZ, P1 ;  /* 0x000000ff0f0f7208 */ /* 0x000fe20000800000 */
[----:B-1----:R-:W-:Y:S02]  /*0ce0*/  FADD R4, R5, R4 ;  /* 0x0000000405047221 */ /* 0x002fe40000000000 */
[----:B------:R-:W-:Y:S02]  /*0cf0*/  FMUL R8, R11, R8 ;  /* 0x000000080b087220 */ /* 0x000fe40000400000 */
[----:B------:R-:W-:Y:S02]  /*0d00*/  FFMA R17, R17, R15, R6 ;  /* 0x0000000f11117223 */ /* 0x000fe40000000006 */
[----:B------:R-:W-:Y:S01]  /*0d10*/  FFMA R15, R15, R8, R4 ;  /* 0x000000080f0f7223 */ /* 0x000fe20000000004 */
[----:B------:R-:W0:Y:S02]  /*0d20*/  LDC.64 R6, c[0x0][0x220] ;  /* 0x00008800ff067b82 */ /* 0x000e240000000a00 */
[----:B------:R-:W-:Y:S04]  /*0d30*/  @P0 STS [R10], R17 ;  /* 0x000000110a000388 */ /* 0x000fe80000000800 */
[----:B------:R1:W-:Y:S02]  /*0d40*/  @P0 STS [R10+0x40], R15 ;  /* 0x0000400f0a000388 */ /* 0x0003e40000000800 */
[----:B------:R-:W-:Y:S01]  /*0d50*/  BAR.SYNC.DEFER_BLOCKING 0x0 ;  /* 0x0000000000007b1d */ /* 0x000fe20000010000 */
[----:B------:R-:W-:Y:S01]  /*0d60*/  LOP3.LUT P0, RZ, R0, R3, RZ, 0xfc, !PT ;  /* 0x0000000300ff7212 */ /* 0x000fe2000780fcff */
[----:B------:R-:W-:-:S03]  /*0d70*/  HFMA2.MMA R0, -RZ, RZ, 1, 0 ;  /* 0x3c000000ff007435 */ /* 0x000fc600000001ff */
[----:B------:R-:W-:-:S03]  /*0d80*/  ISETP.LT.AND P0, PT, R2, 0x4, !P0 ;  /* 0x000000040200780c */ /* 0x000fc60004701270 */
[----:B------:R-:W2:Y:S08]  /*0d90*/  LDC.64 R4, c[0x0][0x218] ;  /* 0x00008600ff047b82 */ /* 0x000eb00000000a00 */
[----:B-1----:R-:W1:Y:S01]  /*0da0*/  LDC.64 R10, c[0x0][0x228] ;  /* 0x00008a00ff0a7b82 */ /* 0x002e620000000a00 */
[C---:B0-----:R-:W-:Y:S01]  /*0db0*/  IMAD.WIDE R6, R2.reuse, 0x4, R6 ;  /* 0x0000000402067825 */ /* 0x041fe200078e0206 */
[----:B------:R-:W0:Y:S04]  /*0dc0*/  LDS R19, [R9+UR4] ;  /* 0x0000000409137984 */ /* 0x000e280008000800 */
[----:B------:R-:W3:Y:S01]  /*0dd0*/  LDS R21, [R9+UR4+0x40] ;  /* 0x0000400409157984 */ /* 0x000ee20008000800 */
[----:B--2---:R-:W-:-:S05]  /*0de0*/  IMAD.WIDE R4, R2, 0x4, R4 ;  /* 0x0000000402047825 */ /* 0x004fca00078e0204 */
[----:B0-----:R0:W-:Y:S04]  /*0df0*/  @P0 STG.E desc[UR6][R4.64], R19 ;  /* 0x0000001304000986 */ /* 0x0011e8000c101906 */
[----:B---3--:R0:W-:Y:S01]  /*0e00*/  @P0 STG.E desc[UR6][R6.64], R21 ;  /* 0x0000001506000986 */ /* 0x0081e2000c101906 */
[----:B------:R-:W-:Y:S01]  /*0e10*/  FFMA R0, R21, R0, 9.9999997473787516356e-06 ;  /* 0x3727c5ac15007423 */ /* 0x000fe20000000000 */
[----:B01----:R-:W-:Y:S06]  /*0e20*/  @!P0 EXIT ;  /* 0x000000000000894d */ /* 0x003fec0003800000 */
[----:B0-----:R-:W0:Y:S01]  /*0e30*/  MUFU.RSQ R5, R0 ;  /* 0x0000000000057308 */ /* 0x001e220000001400 */
[----:B------:R-:W-:-:S05]  /*0e40*/  IMAD.WIDE R2, R2, 0x4, R10 ;  /* 0x0000000402027825 */ /* 0x000fca00078e020a */
[----:B0-----:R-:W-:Y:S01]  /*0e50*/  STG.E desc[UR6][R2.64], R5 ;  /* 0x0000000502007986 */ /* 0x001fe2000c101906 */
[----:B------:R-:W-:Y:S05]  /*0e60*/  EXIT ;  /* 0x000000000000794d */ /* 0x000fea0003800000 */
.L_x_0:
[----:B------:R-:W-:-:S00]  /*0e70*/  BRA `(.L_x_0) ;  /* 0xfffffffc00fc7947 */ /* 0x000fc0000383ffff */
[----:B------:R-:W-:-:S00]  /*0e80*/  NOP ;  /* 0x0000000000007918 */ /* 0x000fc00000000000 */
[----:B------:R-:W-:-:S00]  /*0e90*/  NOP ;  /* 0x0000000000007918 */ /* 0x000fc00000000000 */
[----:B------:R-:W-:-:S00]  /*0ea0*/  NOP ;  /* 0x0000000000007918 */ /* 0x000fc00000000000 */
[----:B------:R-:W-:-:S00]  /*0eb0*/  NOP ;  /* 0x0000000000007918 */ /* 0x000fc00000000000 */
[----:B------:R-:W-:-:S00]  /*0ec0*/  NOP ;  /* 0x0000000000007918 */ /* 0x000fc00000000000 */
[----:B------:R-:W-:-:S00]  /*0ed0*/  NOP ;  /* 0x0000000000007918 */ /* 0x000fc00000000000 */
[----:B------:R-:W-:-:S00]  /*0ee0*/  NOP ;  /* 0x0000000000007918 */ /* 0x000fc00000000000 */
[----:B------:R-:W-:-:S00]  /*0ef0*/  NOP ;  /* 0x0000000000007918 */ /* 0x000fc00000000000 */
.L_x_1:


//--------------------- .nv.global.init           --------------------------
	.section	.nv.global.init,"aw",@progbits
.nv.global.init:
	.type		_$_str,@object
	.size		_$_str,(.L_0 - _$_str)
_$_str:
        /*0000*/ 	.byte	0x5f, 0x5f, 0x43, 0x55, 0x44, 0x41, 0x5f, 0x46, 0x54, 0x5a, 0x00
.L_0:


//--------------------- .nv.shared.triton_red_fused_native_group_norm_1 --------------------------
	.section	.nv.shared.triton_red_fused_native_group_norm_1,"aw",@nobits
	.sectionflags	@""
	.align	16
	.zero		1024


//--------------------- .nv.constant0.triton_red_fused_native_group_norm_1 --------------------------
	.section	.nv.constant0.triton_red_fused_native_group_norm_1,"a",@progbits
	.sectionflags	@""
	.align	4
.nv.constant0.triton_red_fused_native_group_norm_1:
	.zero		568
